	.headerflags	@"EF_CUDA_TEXMODE_UNIFIED EF_CUDA_64BIT_ADDRESS EF_CUDA_ACCELERATORS EF_CUDA_SM90 EF_CUDA_VIRTUAL_SM(EF_CUDA_SM90)"
	.elftype	@"ET_EXEC"


//--------------------- .nv.info                  --------------------------
	.section	.nv.info,"",@"SHT_CUDA_INFO"
	.align	4


	//----- nvinfo : EIATTR_REGCOUNT
	.align		4
        /*0000*/ 	.byte	0x04, 0x2f
        /*0002*/ 	.short	(.L_1 - .L_0)
	.align		4
.L_0:
        /*0004*/ 	.word	index@(triton_poi_fused_cat_6)
        /*0008*/ 	.word	0x0000000e


	//----- nvinfo : EIATTR_MIN_STACK_SIZE
	.align		4
.L_1:
        /*000c*/ 	.byte	0x04, 0x12
        /*000e*/ 	.short	(.L_3 - .L_2)
	.align		4
.L_2:
        /*0010*/ 	.word	index@(triton_poi_fused_cat_6)
        /*0014*/ 	.word	0x00000000


	//----- nvinfo : EIATTR_FRAME_SIZE
	.align		4
.L_3:
        /*0018*/ 	.byte	0x04, 0x11
        /*001a*/ 	.short	(.L_5 - .L_4)
	.align		4
.L_4:
        /*001c*/ 	.word	index@(triton_poi_fused_cat_6)
        /*0020*/ 	.word	0x00000000


	//----- nvinfo : EIATTR_MIN_STACK_SIZE
	.align		4
.L_5:
        /*0024*/ 	.byte	0x04, 0x12
        /*0026*/ 	.short	(.L_7 - .L_6)
	.align		4
.L_6:
        /*0028*/ 	.word	index@(triton_poi_fused_cat_6)
        /*002c*/ 	.word	0x00000000
.L_7:


//--------------------- .nv.info.triton_poi_fused_cat_6 --------------------------
	.section	.nv.info.triton_poi_fused_cat_6,"",@"SHT_CUDA_INFO"
	.sectionflags	@""
	.align	4


	//----- nvinfo : EIATTR_CUDA_API_VERSION
	.align		4
        /*0000*/ 	.byte	0x04, 0x37
        /*0002*/ 	.short	(.L_9 - .L_8)
.L_8:
        /*0004*/ 	.word	0x0000007c


	//----- nvinfo : EIATTR_KPARAM_INFO
	.align		4
.L_9:
        /*0008*/ 	.byte	0x04, 0x17
        /*000a*/ 	.short	(.L_11 - .L_10)
.L_10:
        /*000c*/ 	.word	0x00000000
        /*0010*/ 	.short	0x0003
        /*0012*/ 	.short	0x0018
        /*0014*/ 	.byte	0x00, 0xf0, 0x11, 0x00


	//----- nvinfo : EIATTR_KPARAM_INFO
	.align		4
.L_11:
        /*0018*/ 	.byte	0x04, 0x17
        /*001a*/ 	.short	(.L_13 - .L_12)
.L_12:
        /*001c*/ 	.word	0x00000000
        /*0020*/ 	.short	0x0002
        /*0022*/ 	.short	0x0010
        /*0024*/ 	.byte	0x00, 0xf4, 0x21, 0x00


	//----- nvinfo : EIATTR_KPARAM_INFO
	.align		4
.L_13:
        /*0028*/ 	.byte	0x04, 0x17
        /*002a*/ 	.short	(.L_15 - .L_14)
.L_14:
        /*002c*/ 	.word	0x00000000
        /*0030*/ 	.short	0x0001
        /*0032*/ 	.short	0x0008
        /*0034*/ 	.byte	0x00, 0xf4, 0x21, 0x00


	//----- nvinfo : EIATTR_KPARAM_INFO
	.align		4
.L_15:
        /*0038*/ 	.byte	0x04, 0x17
        /*003a*/ 	.short	(.L_17 - .L_16)
.L_16:
        /*003c*/ 	.word	0x00000000
        /*0040*/ 	.short	0x0000
        /*0042*/ 	.short	0x0000
        /*0044*/ 	.byte	0x00, 0xf4, 0x21, 0x00


	//----- nvinfo : EIATTR_SPARSE_MMA_MASK
	.align		4
.L_17:
        /*0048*/ 	.byte	0x03, 0x50
        /*004a*/ 	.short	0x0000


	//----- nvinfo : EIATTR_MAXREG_COUNT
	.align		4
        /*004c*/ 	.byte	0x03, 0x1b
        /*004e*/ 	.short	0x00ff


	//----- nvinfo : EIATTR_EXIT_INSTR_OFFSETS
	.align		4
        /*0050*/ 	.byte	0x04, 0x1c
        /*0052*/ 	.short	(.L_19 - .L_18)


	//   ....[0]....
.L_18:
        /*0054*/ 	.word	0x00000300


	//   ....[1]....
        /*0058*/ 	.word	0x00000320


	//----- nvinfo : EIATTR_REQNTID
	.align		4
.L_19:
        /*005c*/ 	.byte	0x04, 0x10
        /*005e*/ 	.short	(.L_21 - .L_20)
.L_20:
        /*0060*/ 	.word	0x00000080
        /*0064*/ 	.word	0x00000001
        /*0068*/ 	.word	0x00000001


	//----- nvinfo : EIATTR_CBANK_PARAM_SIZE
	.align		4
.L_21:
        /*006c*/ 	.byte	0x03, 0x19
        /*006e*/ 	.short	0x001c


	//----- nvinfo : EIATTR_PARAM_CBANK
	.align		4
        /*0070*/ 	.byte	0x04, 0x0a
        /*0072*/ 	.short	(.L_23 - .L_22)
	.align		4
.L_22:
        /*0074*/ 	.word	index@(.nv.constant0.triton_poi_fused_cat_6)
        /*0078*/ 	.short	0x0210
        /*007a*/ 	.short	0x001c


	//----- nvinfo : EIATTR_SW_WAR
	.align		4
.L_23:
        /*007c*/ 	.byte	0x04, 0x36
        /*007e*/ 	.short	(.L_25 - .L_24)
.L_24:
        /*0080*/ 	.word	0x00000008
.L_25:


//--------------------- .nv.callgraph             --------------------------
	.section	.nv.callgraph,"",@"SHT_CUDA_CALLGRAPH"
	.align	4
	.sectionentsize	8
	.align		4
        /*0000*/ 	.word	0x00000000
	.align		4
        /*0004*/ 	.word	0xffffffff
	.align		4
        /*0008*/ 	.word	0x00000000
	.align		4
        /*000c*/ 	.word	0xfffffffe
	.align		4
        /*0010*/ 	.word	0x00000000
	.align		4
        /*0014*/ 	.word	0xfffffffd
	.align		4
        /*0018*/ 	.word	0x00000000
	.align		4
        /*001c*/ 	.word	0xfffffffc


//--------------------- .text.triton_poi_fused_cat_6 --------------------------
	.section	.text.triton_poi_fused_cat_6,"ax",@progbits
	.align	128
        .global         triton_poi_fused_cat_6
        .type           triton_poi_fused_cat_6,@function
        .size           triton_poi_fused_cat_6,(.L_x_1 - triton_poi_fused_cat_6)
        .other          triton_poi_fused_cat_6,@"STO_CUDA_ENTRY STV_DEFAULT"
triton_poi_fused_cat_6:
.text.triton_poi_fused_cat_6:
[----:B------:R-:W0:Y:S02]  /*0000*/  LDC R1, c[0x0][0x28] ;  /* 0x00000a00ff017b82 */ /* 0x000e240000000800 */
[----:B------:R-:W1:Y:S01]  /*0010*/  S2R R2, SR_TID.X ;  /* 0x0000000000027919 */ /* 0x000e620000002100 */
[----:B------:R-:W-:Y:S01]  /*0020*/  IMAD.MOV.U32 R6, RZ, RZ, RZ ;  /* 0x000000ffff067224 */ /* 0x000fe200078e00ff */
[----:B------:R-:W2:Y:S01]  /*0030*/  LDC.64 R4, c[0x0][0x210] ;  /* 0x00008400ff047b82 */ /* 0x000ea20000000a00 */
[----:B------:R-:W-:Y:S01]  /*0040*/  ULDC.64 UR4, c[0x0][0x208] ;  /* 0x0000820000047ab9 */ /* 0x000fe20000000a00 */
[----:B------:R-:W3:Y:S01]  /*0050*/  S2R R3, SR_CTAID.X ;  /* 0x0000000000037919 */ /* 0x000ee20000002500 */
[----:B------:R-:W-:Y:S01]  /*0060*/  ULDC.64 UR6, c[0x0][0x218] ;  /* 0x0000860000067ab9 */ /* 0x000fe20000000a00 */
[----:B-1----:R-:W-:-:S05]  /*0070*/  LOP3.LUT R2, R2, 0x7f, RZ, 0xc0, !PT ;  /* 0x0000007f02027812 */ /* 0x002fca00078ec0ff */
[----:B---3--:R-:W-:-:S05]  /*0080*/  IMAD R3, R3, 0x80, R2 ;  /* 0x0000008003037824 */ /* 0x008fca00078e0202 */
[----:B------:R-:W-:-:S04]  /*0090*/  SHF.R.S32.HI R2, RZ, 0x1f, R3 ;  /* 0x0000001fff027819 */ /* 0x000fc80000011403 */
[----:B------:R-:W-:Y:S01]  /*00a0*/  LEA.HI R0, R2, R3, RZ, 0x4 ;  /* 0x0000000302007211 */ /* 0x000fe200078f20ff */
[----:B------:R-:W-:-:S03]  /*00b0*/  IMAD.MOV.U32 R2, RZ, RZ, RZ ;  /* 0x000000ffff027224 */ /* 0x000fc600078e00ff */
[----:B------:R-:W-:Y:S01]  /*00c0*/  SHF.R.S32.HI R7, RZ, 0x4, R0 ;  /* 0x00000004ff077819 */ /* 0x000fe20000011400 */
[----:B------:R-:W-:-:S04]  /*00d0*/  IMAD.HI R2, R3, -0x63f63f63, R2 ;  /* 0x9c09c09d03027827 */ /* 0x000fc800078e0202 */
[----:B------:R-:W-:Y:S01]  /*00e0*/  IMAD.HI R6, R7, -0x63f63f63, R6 ;  /* 0x9c09c09d07067827 */ /* 0x000fe200078e0206 */
[----:B------:R-:W-:-:S04]  /*00f0*/  SHF.R.U32.HI R11, RZ, 0x1f, R2 ;  /* 0x0000001fff0b7819 */ /* 0x000fc80000011602 */
[----:B------:R-:W-:Y:S02]  /*0100*/  SHF.R.U32.HI R9, RZ, 0x1f, R6 ;  /* 0x0000001fff097819 */ /* 0x000fe40000011606 */
[----:B------:R-:W-:Y:S02]  /*0110*/  LEA.HI.SX32 R11, R2, R11, 0x14 ;  /* 0x0000000b020b7211 */ /* 0x000fe400078fa2ff */
[----:B------:R-:W-:-:S03]  /*0120*/  LEA.HI.SX32 R9, R6, R9, 0x18 ;  /* 0x0000000906097211 */ /* 0x000fc600078fc2ff */
[----:B------:R-:W-:Y:S02]  /*0130*/  IMAD R2, R11, -0x1a40, R3 ;  /* 0xffffe5c00b027824 */ /* 0x000fe400078e0203 */
[----:B------:R-:W-:Y:S02]  /*0140*/  IMAD R9, R9, -0x1a4, R7 ;  /* 0xfffffe5c09097824 */ /* 0x000fe400078e0207 */
[----:B------:R-:W-:Y:S01]  /*0150*/  IMAD R7, R11, 0x400, R2 ;  /* 0x000004000b077824 */ /* 0x000fe200078e0202 */
[----:B------:R-:W-:Y:S01]  /*0160*/  LOP3.LUT R2, R0, 0xfffffff0, RZ, 0xc0, !PT ;  /* 0xfffffff000027812 */ /* 0x000fe200078ec0ff */
[----:B------:R-:W-:Y:S01]  /*0170*/  IMAD.MOV.U32 R0, RZ, RZ, RZ ;  /* 0x000000ffff007224 */ /* 0x000fe200078e00ff */
[----:B------:R-:W-:Y:S01]  /*0180*/  ISETP.GE.AND P1, PT, R9, 0x40, PT ;  /* 0x000000400900780c */ /* 0x000fe20003f26270 */
[----:B--2---:R-:W-:-:S03]  /*0190*/  IMAD.WIDE R4, R7, 0x4, R4 ;  /* 0x0000000407047825 */ /* 0x004fc600078e0204 */
[C---:B------:R-:W-:Y:S01]  /*01a0*/  ISETP.LT.AND P3, PT, R3.reuse, 0x6900, !P1 ;  /* 0x000069000300780c */ /* 0x040fe20004f61270 */
[----:B------:R-:W-:Y:S02]  /*01b0*/  IMAD.IADD R2, R3, 0x1, -R2 ;  /* 0x0000000103027824 */ /* 0x000fe400078e0a02 */
[----:B------:R-:W-:Y:S02]  /*01c0*/  IMAD R11, R11, 0x1640, RZ ;  /* 0x000016400b0b7824 */ /* 0x000fe400078e02ff */
[----:B------:R-:W-:Y:S01]  /*01d0*/  IMAD.SHL.U32 R7, R9, 0x10, RZ ;  /* 0x0000001009077824 */ /* 0x000fe200078e00ff */
[----:B------:R-:W-:Y:S02]  /*01e0*/  ISETP.GE.AND P0, PT, R3, 0x6900, PT ;  /* 0x000069000300780c */ /* 0x000fe40003f06270 */
[----:B------:R-:W-:Y:S02]  /*01f0*/  SHF.R.S32.HI R6, RZ, 0x1f, R2 ;  /* 0x0000001fff067819 */ /* 0x000fe40000011402 */
[----:B------:R-:W-:-:S03]  /*0200*/  IADD3 R8, P4, P5, R7, R2, R11 ;  /* 0x0000000207087210 */ /* 0x000fc60007d9e00b */
[----:B------:R1:W2:Y:S01]  /*0210*/  @P3 LDG.E R0, desc[UR4][R4.64] ;  /* 0x0000000404003981 */ /* 0x0002a2000c1e1900 */
[----:B------:R-:W-:Y:S02]  /*0220*/  SHF.R.S32.HI R2, RZ, 0x1f, R11 ;  /* 0x0000001fff027819 */ /* 0x000fe4000001140b */
[----:B------:R-:W-:Y:S02]  /*0230*/  SHF.R.S32.HI R7, RZ, 0x1f, R7 ;  /* 0x0000001fff077819 */ /* 0x000fe40000011407 */
[----:B------:R-:W-:Y:S02]  /*0240*/  ISETP.GT.AND P2, PT, R9, 0x3f, !P0 ;  /* 0x0000003f0900780c */ /* 0x000fe40004744270 */
[----:B------:R-:W-:Y:S02]  /*0250*/  IADD3.X R7, R7, R6, R2, P4, P5 ;  /* 0x0000000607077210 */ /* 0x000fe400027ea402 */
[C---:B------:R-:W-:Y:S01]  /*0260*/  LEA R6, P4, R8.reuse, UR6, 0x2 ;  /* 0x0000000608067c11 */ /* 0x040fe2000f8810ff */
[----:B-1----:R-:W1:Y:S03]  /*0270*/  LDC.64 R4, c[0x0][0x220] ;  /* 0x00008800ff047b82 */ /* 0x002e660000000a00 */
[----:B------:R-:W-:Y:S01]  /*0280*/  LEA.HI.X R7, R8, UR7, R7, 0x2, P4 ;  /* 0x0000000708077c11 */ /* 0x000fe2000a0f1407 */
[----:B------:R-:W-:-:S06]  /*0290*/  IMAD.MOV.U32 R8, RZ, RZ, RZ ;  /* 0x000000ffff087224 */ /* 0x000fcc00078e00ff */
[----:B------:R-:W3:Y:S01]  /*02a0*/  @P2 LDG.E R8, desc[UR4][R6.64+-0x1000] ;  /* 0xfff0000406082981 */ /* 0x000ee2000c1e1900 */
[----:B-1----:R-:W-:Y:S01]  /*02b0*/  IMAD.WIDE R2, R3, 0x4, R4 ;  /* 0x0000000403027825 */ /* 0x002fe200078e0204 */
[----:B--2---:R-:W-:-:S04]  /*02c0*/  SEL R9, R0, RZ, P3 ;  /* 0x000000ff00097207 */ /* 0x004fc80001800000 */
[----:B------:R-:W-:-:S13]  /*02d0*/  FSETP.GT.AND P3, PT, R9, RZ, PT ;  /* 0x000000ff0900720b */ /* 0x000fda0003f64000 */
[----:B------:R-:W-:Y:S01]  /*02e0*/  @!P3 FMUL R9, R9, 0.10000000149011611938 ;  /* 0x3dcccccd0909b820 */ /* 0x000fe20000400000 */
[----:B---3--:R-:W-:Y:S01]  /*02f0*/  @P1 SEL R9, R8, RZ, P2 ;  /* 0x000000ff08091207 */ /* 0x008fe20001000000 */
[----:B------:R-:W-:Y:S06]  /*0300*/  @P0 EXIT ;  /* 0x000000000000094d */ /* 0x000fec0003800000 */
[----:B------:R-:W-:Y:S01]  /*0310*/  STG.E desc[UR4][R2.64], R9 ;  /* 0x0000000902007986 */ /* 0x000fe2000c101904 */
[----:B------:R-:W-:Y:S05]  /*0320*/  EXIT ;  /* 0x000000000000794d */ /* 0x000fea0003800000 */
.L_x_0:
[----:B------:R-:W-:-:S00]  /*0330*/  BRA `(.L_x_0) ;  /* 0xfffffffc00fc7947 */ /* 0x000fc0000383ffff */
[----:B------:R-:W-:-:S00]  /*0340*/  NOP ;  /* 0x0000000000007918 */ /* 0x000fc00000000000 */
        /* <DEDUP_REMOVED lines=11> */
.L_x_1:


//--------------------- .nv.constant0.triton_poi_fused_cat_6 --------------------------
	.section	.nv.constant0.triton_poi_fused_cat_6,"a",@progbits
	.sectionflags	@""
	.align	4
.nv.constant0.triton_poi_fused_cat_6:
	.zero		556
